//
// Generated by NVIDIA NVVM Compiler
//
// Compiler Build ID: CL-36424714
// Cuda compilation tools, release 13.0, V13.0.88
// Based on NVVM 20.0.0
//

.version 9.0
.target sm_100
.address_size 64

	// .globl	_Z39block_all_reduce_sum_bf16x2_bf16_kernelILi128EEvP13__nv_bfloat16Pfi
// _ZZ39block_all_reduce_sum_bf16x2_bf16_kernelILi128EEvP13__nv_bfloat16PfiE10reduce_sum has been demoted

.visible .entry _Z39block_all_reduce_sum_bf16x2_bf16_kernelILi128EEvP13__nv_bfloat16Pfi(
	.param .u64 .ptr .align 1 _Z39block_all_reduce_sum_bf16x2_bf16_kernelILi128EEvP13__nv_bfloat16Pfi_param_0,
	.param .u64 .ptr .align 1 _Z39block_all_reduce_sum_bf16x2_bf16_kernelILi128EEvP13__nv_bfloat16Pfi_param_1,
	.param .u32 _Z39block_all_reduce_sum_bf16x2_bf16_kernelILi128EEvP13__nv_bfloat16Pfi_param_2
)
{
	.reg .pred 	%p<6>;
	.reg .b16 	%rs<59>;
	.reg .b32 	%r<67>;
	.reg .b32 	%f<5>;
	.reg .b64 	%rd<7>;
	// demoted variable
	.shared .align 2 .b8 _ZZ39block_all_reduce_sum_bf16x2_bf16_kernelILi128EEvP13__nv_bfloat16PfiE10reduce_sum[8];
	ld.param.u64 	%rd3, [_Z39block_all_reduce_sum_bf16x2_bf16_kernelILi128EEvP13__nv_bfloat16Pfi_param_0];
	ld.param.u64 	%rd2, [_Z39block_all_reduce_sum_bf16x2_bf16_kernelILi128EEvP13__nv_bfloat16Pfi_param_1];
	ld.param.u32 	%r4, [_Z39block_all_reduce_sum_bf16x2_bf16_kernelILi128EEvP13__nv_bfloat16Pfi_param_2];
	cvta.to.global.u64 	%rd4, %rd3;
	mov.u32 	%r1, %tid.x;
	mov.u32 	%r5, %ctaid.x;
	shl.b32 	%r6, %r5, 8;
	shl.b32 	%r7, %r1, 1;
	add.s32 	%r8, %r6, %r7;
	mul.wide.s32 	%rd5, %r8, 2;
	add.s64 	%rd1, %rd4, %rd5;
	setp.ge.s32 	%p1, %r8, %r4;
	@%p1 bra 	$L__BB0_2;
	ld.global.u32 	%r9, [%rd1];
	mov.b32 	{%rs11, %rs12}, %r9;
	// begin inline asm
	{ add.bf16 %rs57,%rs11,%rs12; }

	// end inline asm
	bra.uni 	$L__BB0_3;
$L__BB0_2:
	mov.f32 	%f1, 0f00000000;
	// begin inline asm
	{  cvt.rn.bf16.f32 %rs57, %f1;}

	// end inline asm
$L__BB0_3:
	// begin inline asm
	{mov.u32 %r10, WARP_SZ;
}
	// end inline asm
	shl.b32 	%r46, %r10, 8;
	add.s32 	%r43, %r46, -8161;
	// begin inline asm
	{  mov.b32 %r11, {%rs57,%rs57};}

	// end inline asm
	mov.b32 	%r14, 16;
	mov.b32 	%r44, -1;
	// begin inline asm
	{shfl.sync.bfly.b32 %r12,%r11,%r14,%r43,%r44;
}
	// end inline asm
	// begin inline asm
	{.reg .b16 low,high;
 mov.b32 {low,high}, %r12;
 mov.b16 %rs15, low;}
	// end inline asm
	// begin inline asm
	{ add.bf16 %rs16,%rs57,%rs15; }

	// end inline asm
	// begin inline asm
	{  mov.b32 %r18, {%rs16,%rs16};}

	// end inline asm
	mov.b32 	%r21, 8;
	// begin inline asm
	{shfl.sync.bfly.b32 %r19,%r18,%r21,%r43,%r44;
}
	// end inline asm
	// begin inline asm
	{.reg .b16 low,high;
 mov.b32 {low,high}, %r19;
 mov.b16 %rs21, low;}
	// end inline asm
	// begin inline asm
	{ add.bf16 %rs22,%rs16,%rs21; }

	// end inline asm
	// begin inline asm
	{  mov.b32 %r25, {%rs22,%rs22};}

	// end inline asm
	mov.b32 	%r28, 4;
	// begin inline asm
	{shfl.sync.bfly.b32 %r26,%r25,%r28,%r43,%r44;
}
	// end inline asm
	// begin inline asm
	{.reg .b16 low,high;
 mov.b32 {low,high}, %r26;
 mov.b16 %rs27, low;}
	// end inline asm
	// begin inline asm
	{ add.bf16 %rs28,%rs22,%rs27; }

	// end inline asm
	// begin inline asm
	{  mov.b32 %r32, {%rs28,%rs28};}

	// end inline asm
	mov.b32 	%r35, 2;
	// begin inline asm
	{shfl.sync.bfly.b32 %r33,%r32,%r35,%r43,%r44;
}
	// end inline asm
	// begin inline asm
	{.reg .b16 low,high;
 mov.b32 {low,high}, %r33;
 mov.b16 %rs33, low;}
	// end inline asm
	// begin inline asm
	{ add.bf16 %rs34,%rs28,%rs33; }

	// end inline asm
	// begin inline asm
	{  mov.b32 %r39, {%rs34,%rs34};}

	// end inline asm
	mov.b32 	%r42, 1;
	// begin inline asm
	{shfl.sync.bfly.b32 %r40,%r39,%r42,%r43,%r44;
}
	// end inline asm
	// begin inline asm
	{.reg .b16 low,high;
 mov.b32 {low,high}, %r40;
 mov.b16 %rs39, low;}
	// end inline asm
	// begin inline asm
	{ add.bf16 %rs40,%rs34,%rs39; }

	// end inline asm
	and.b32  	%r3, %r1, 31;
	setp.ne.s32 	%p2, %r3, 0;
	@%p2 bra 	$L__BB0_5;
	shr.u32 	%r47, %r1, 4;
	mov.u32 	%r48, _ZZ39block_all_reduce_sum_bf16x2_bf16_kernelILi128EEvP13__nv_bfloat16PfiE10reduce_sum;
	add.s32 	%r49, %r48, %r47;
	st.shared.u16 	[%r49], %rs40;
$L__BB0_5:
	bar.sync 	0;
	setp.gt.u32 	%p3, %r3, 3;
	@%p3 bra 	$L__BB0_7;
	shl.b32 	%r50, %r3, 1;
	mov.u32 	%r51, _ZZ39block_all_reduce_sum_bf16x2_bf16_kernelILi128EEvP13__nv_bfloat16PfiE10reduce_sum;
	add.s32 	%r52, %r51, %r50;
	ld.shared.u16 	%rs58, [%r52];
	bra.uni 	$L__BB0_8;
$L__BB0_7:
	mov.f32 	%f2, 0f00000000;
	// begin inline asm
	{  cvt.rn.bf16.f32 %rs58, %f2;}

	// end inline asm
$L__BB0_8:
	setp.gt.u32 	%p4, %r1, 31;
	@%p4 bra 	$L__BB0_11;
	// begin inline asm
	{  mov.b32 %r53, {%rs58,%rs58};}

	// end inline asm
	mov.b32 	%r56, 2;
	mov.b32 	%r65, -1;
	// begin inline asm
	{shfl.sync.bfly.b32 %r54,%r53,%r56,%r43,%r65;
}
	// end inline asm
	// begin inline asm
	{.reg .b16 low,high;
 mov.b32 {low,high}, %r54;
 mov.b16 %rs46, low;}
	// end inline asm
	// begin inline asm
	{ add.bf16 %rs47,%rs58,%rs46; }

	// end inline asm
	// begin inline asm
	{  mov.b32 %r60, {%rs47,%rs47};}

	// end inline asm
	mov.b32 	%r63, 1;
	// begin inline asm
	{shfl.sync.bfly.b32 %r61,%r60,%r63,%r43,%r65;
}
	// end inline asm
	// begin inline asm
	{.reg .b16 low,high;
 mov.b32 {low,high}, %r61;
 mov.b16 %rs52, low;}
	// end inline asm
	// begin inline asm
	{ add.bf16 %rs53,%rs47,%rs52; }

	// end inline asm
	setp.ne.s32 	%p5, %r1, 0;
	@%p5 bra 	$L__BB0_11;
	// begin inline asm
	{ cvt.f32.bf16 %f3, %rs53;}

	// end inline asm
	cvta.to.global.u64 	%rd6, %rd2;
	atom.global.add.f32 	%f4, [%rd6], %f3;
$L__BB0_11:
	ret;

}


// ===== COMPILED SASS (sm_100) =====

	.target	sm_100

	.elftype	@"ET_EXEC"


//--------------------- .note.nv.tkinfo           --------------------------
	.section	.note.nv.tkinfo,"",@"SHT_NOTE"
	.sectionflags	@"SHF_NOTE_NV_TKINFO"
	.tkinfo
        /*0018*/ 	.word	0x00000002
        /*0030*/ 	.string	""
        /*0030*/ 	.string	"ptxas"
        /*0030*/ 	.string	"Cuda compilation tools, release 13.0, V13.0.88"
        /*0030*/ 	.string	"Build cuda_13.0.r13.0/compiler.36424714_0"
        /*0030*/ 	.string	"-arch sm_100 -m 64 "



//--------------------- .note.nv.cuinfo           --------------------------
	.section	.note.nv.cuinfo,"",@"SHT_NOTE"
	.sectionflags	@"SHF_NOTE_NV_CUINFO"
        /*0018*/ 	.short	0x0002
        /*001a*/ 	.short	0x0064
        /*001c*/ 	.short	0x0082
	.zero		2


//--------------------- .nv.info                  --------------------------
	.section	.nv.info,"",@"SHT_CUDA_INFO"
	.align	4


	//----- nvinfo : EIATTR_REGCOUNT
	.align		4
        /*0000*/ 	.byte	0x04, 0x2f
        /*0002*/ 	.short	(.L_1 - .L_0)
	.align		4
.L_0:
        /*0004*/ 	.word	index@(_Z39block_all_reduce_sum_bf16x2_bf16_kernelILi128EEvP13__nv_bfloat16Pfi)
        /*0008*/ 	.word	0x0000000d


	//----- nvinfo : EIATTR_FRAME_SIZE
	.align		4
.L_1:
        /*000c*/ 	.byte	0x04, 0x11
        /*000e*/ 	.short	(.L_3 - .L_2)
	.align		4
.L_2:
        /*0010*/ 	.word	index@(_Z39block_all_reduce_sum_bf16x2_bf16_kernelILi128EEvP13__nv_bfloat16Pfi)
        /*0014*/ 	.word	0x00000000


	//----- nvinfo : EIATTR_MIN_STACK_SIZE
	.align		4
.L_3:
        /*0018*/ 	.byte	0x04, 0x12
        /*001a*/ 	.short	(.L_5 - .L_4)
	.align		4
.L_4:
        /*001c*/ 	.word	index@(_Z39block_all_reduce_sum_bf16x2_bf16_kernelILi128EEvP13__nv_bfloat16Pfi)
        /*0020*/ 	.word	0x00000000
.L_5:


//--------------------- .nv.compat                --------------------------
	.section	.nv.compat,"",@"SHT_CUDA_COMPAT_INFO"
	.align	4
        /*0000*/ 	.byte	0x02, 0x09, 0x00, 0x00, 0x02, 0x02, 0x01, 0x00, 0x02, 0x05, 0x05, 0x00, 0x03, 0x07, 0x01, 0x01
        /*0010*/ 	.byte	0x02, 0x03, 0x00, 0x00, 0x02, 0x06, 0x01, 0x00, 0x04, 0x0b, 0x08, 0x00, 0x09, 0x00, 0x00, 0x00
        /*0020*/ 	.byte	0x00, 0x00, 0x00, 0x00


//--------------------- .nv.info._Z39block_all_reduce_sum_bf16x2_bf16_kernelILi128EEvP13__nv_bfloat16Pfi --------------------------
	.section	.nv.info._Z39block_all_reduce_sum_bf16x2_bf16_kernelILi128EEvP13__nv_bfloat16Pfi,"",@"SHT_CUDA_INFO"
	.sectionflags	@""
	.align	4


	//----- nvinfo : EIATTR_CUDA_API_VERSION
	.align		4
        /*0000*/ 	.byte	0x04, 0x37
        /*0002*/ 	.short	(.L_7 - .L_6)
.L_6:
        /*0004*/ 	.word	0x00000082


	//----- nvinfo : EIATTR_KPARAM_INFO
	.align		4
.L_7:
        /*0008*/ 	.byte	0x04, 0x17
        /*000a*/ 	.short	(.L_9 - .L_8)
.L_8:
        /*000c*/ 	.word	0x00000000
        /*0010*/ 	.short	0x0002
        /*0012*/ 	.short	0x0010
        /*0014*/ 	.byte	0x00, 0xf0, 0x11, 0x00


	//----- nvinfo : EIATTR_KPARAM_INFO
	.align		4
.L_9:
        /*0018*/ 	.byte	0x04, 0x17
        /*001a*/ 	.short	(.L_11 - .L_10)
.L_10:
        /*001c*/ 	.word	0x00000000
        /*0020*/ 	.short	0x0001
        /*0022*/ 	.short	0x0008
        /*0024*/ 	.byte	0x00, 0xf5, 0x21, 0x00


	//----- nvinfo : EIATTR_KPARAM_INFO
	.align		4
.L_11:
        /*0028*/ 	.byte	0x04, 0x17
        /*002a*/ 	.short	(.L_13 - .L_12)
.L_12:
        /*002c*/ 	.word	0x00000000
        /*0030*/ 	.short	0x0000
        /*0032*/ 	.short	0x0000
        /*0034*/ 	.byte	0x00, 0xf5, 0x21, 0x00


	//----- nvinfo : EIATTR_SPARSE_MMA_MASK
	.align		4
.L_13:
        /*0038*/ 	.byte	0x03, 0x50
        /*003a*/ 	.short	0x0000


	//----- nvinfo : EIATTR_MAXREG_COUNT
	.align		4
        /*003c*/ 	.byte	0x03, 0x1b
        /*003e*/ 	.short	0x00ff


	//----- nvinfo : EIATTR_NUM_BARRIERS
	.align		4
        /*0040*/ 	.byte	0x02, 0x4c
        /*0042*/ 	.byte	0x01
	.zero		1


	//----- nvinfo : EIATTR_MERCURY_ISA_VERSION
	.align		4
        /*0044*/ 	.byte	0x03, 0x5f
        /*0046*/ 	.short	0x0101


	//----- nvinfo : EIATTR_COOP_GROUP_MASK_REGIDS
	.align		4
        /*0048*/ 	.byte	0x04, 0x29
        /*004a*/ 	.short	(.L_15 - .L_14)


	//   ....[0]....
.L_14:
        /*004c*/ 	.word	0xffffffff


	//   ....[1]....
        /*0050*/ 	.word	0xffffffff


	//   ....[2]....
        /*0054*/ 	.word	0xffffffff


	//   ....[3]....
        /*0058*/ 	.word	0xffffffff


	//   ....[4]....
        /*005c*/ 	.word	0xffffffff


	//   ....[5]....
        /*0060*/ 	.word	0xffffffff


	//   ....[6]....
        /*0064*/ 	.word	0xffffffff


	//----- nvinfo : EIATTR_COOP_GROUP_INSTR_OFFSETS
	.align		4
.L_15:
        /*0068*/ 	.byte	0x04, 0x28
        /*006a*/ 	.short	(.L_17 - .L_16)


	//   ....[0]....
.L_16:
        /*006c*/ 	.word	0x00000110


	//   ....[1]....
        /*0070*/ 	.word	0x00000170


	//   ....[2]....
        /*0074*/ 	.word	0x000001d0


	//   ....[3]....
        /*0078*/ 	.word	0x00000210


	//   ....[4]....
        /*007c*/ 	.word	0x00000240


	//   ....[5]....
        /*0080*/ 	.word	0x00000300


	//   ....[6]....
        /*0084*/ 	.word	0x00000330


	//----- nvinfo : EIATTR_VRC_CTA_INIT_COUNT
	.align		4
.L_17:
        /*0088*/ 	.byte	0x02, 0x4a
	.zero		1
	.zero		1


	//----- nvinfo : EIATTR_EXIT_INSTR_OFFSETS
	.align		4
        /*008c*/ 	.byte	0x04, 0x1c
        /*008e*/ 	.short	(.L_19 - .L_18)


	//   ....[0]....
.L_18:
        /*0090*/ 	.word	0x000002d0


	//   ....[1]....
        /*0094*/ 	.word	0x00000340


	//   ....[2]....
        /*0098*/ 	.word	0x00000390


	//----- nvinfo : EIATTR_CBANK_PARAM_SIZE
	.align		4
.L_19:
        /*009c*/ 	.byte	0x03, 0x19
        /*009e*/ 	.short	0x0014


	//----- nvinfo : EIATTR_PARAM_CBANK
	.align		4
        /*00a0*/ 	.byte	0x04, 0x0a
        /*00a2*/ 	.short	(.L_21 - .L_20)
	.align		4
.L_20:
        /*00a4*/ 	.word	index@(.nv.constant0._Z39block_all_reduce_sum_bf16x2_bf16_kernelILi128EEvP13__nv_bfloat16Pfi)
        /*00a8*/ 	.short	0x0380
        /*00aa*/ 	.short	0x0014


	//----- nvinfo : EIATTR_SW_WAR
	.align		4
.L_21:
        /*00ac*/ 	.byte	0x04, 0x36
        /*00ae*/ 	.short	(.L_23 - .L_22)
.L_22:
        /*00b0*/ 	.word	0x00000008
.L_23:


//--------------------- .nv.callgraph             --------------------------
	.section	.nv.callgraph,"",@"SHT_CUDA_CALLGRAPH"
	.align	4
	.sectionentsize	8
	.align		4
        /*0000*/ 	.word	0x00000000
	.align		4
        /*0004*/ 	.word	0xffffffff
	.align		4
        /*0008*/ 	.word	0x00000000
	.align		4
        /*000c*/ 	.word	0xfffffffe
	.align		4
        /*0010*/ 	.word	0x00000000
	.align		4
        /*0014*/ 	.word	0xfffffffd
	.align		4
        /*0018*/ 	.word	0x00000000
	.align		4
        /*001c*/ 	.word	0xfffffffc


//--------------------- .text._Z39block_all_reduce_sum_bf16x2_bf16_kernelILi128EEvP13__nv_bfloat16Pfi --------------------------
	.section	.text._Z39block_all_reduce_sum_bf16x2_bf16_kernelILi128EEvP13__nv_bfloat16Pfi,"ax",@progbits
	.align	128
        .global         _Z39block_all_reduce_sum_bf16x2_bf16_kernelILi128EEvP13__nv_bfloat16Pfi
        .type           _Z39block_all_reduce_sum_bf16x2_bf16_kernelILi128EEvP13__nv_bfloat16Pfi,@function
        .size           _Z39block_all_reduce_sum_bf16x2_bf16_kernelILi128EEvP13__nv_bfloat16Pfi,(.L_x_1 - _Z39block_all_reduce_sum_bf16x2_bf16_kernelILi128EEvP13__nv_bfloat16Pfi)
        .other          _Z39block_all_reduce_sum_bf16x2_bf16_kernelILi128EEvP13__nv_bfloat16Pfi,@"STO_CUDA_ENTRY STV_DEFAULT"
_Z39block_all_reduce_sum_bf16x2_bf16_kernelILi128EEvP13__nv_bfloat16Pfi:
.text._Z39block_all_reduce_sum_bf16x2_bf16_kernelILi128EEvP13__nv_bfloat16Pfi:
[----:B------:R-:W-:Y:S01]  /*0000*/  LDC R1, c[0x0][0x37c] ;  /* 0x0000df00ff017b82 */ /* 0x000fe20000000800 */
[----:B------:R-:W0:Y:S01]  /*0010*/  S2R R0, SR_TID.X ;  /* 0x0000000000007919 */ /* 0x000e220000002100 */
[----:B------:R-:W1:Y:S06]  /*0020*/  LDCU UR6, c[0x0][0x390] ;  /* 0x00007200ff0677ac */ /* 0x000e6c0008000800 */
[----:B------:R-:W2:Y:S01]  /*0030*/  LDC.64 R2, c[0x0][0x380] ;  /* 0x0000e000ff027b82 */ /* 0x000ea20000000a00 */
[----:B------:R-:W0:Y:S01]  /*0040*/  S2R R5, SR_CTAID.X ;  /* 0x0000000000057919 */ /* 0x000e220000002500 */
[----:B------:R-:W3:Y:S01]  /*0050*/  LDCU.64 UR4, c[0x0][0x358] ;  /* 0x00006b00ff0477ac */ /* 0x000ee20008000a00 */
[----:B0-----:R-:W-:-:S04]  /*0060*/  IMAD R5, R5, 0x80, R0 ;  /* 0x0000008005057824 */ /* 0x001fc800078e0200 */
[----:B------:R-:W-:-:S04]  /*0070*/  IMAD.SHL.U32 R5, R5, 0x2, RZ ;  /* 0x0000000205057824 */ /* 0x000fc800078e00ff */
[C---:B--2---:R-:W-:Y:S01]  /*0080*/  IMAD.WIDE R2, R5.reuse, 0x2, R2 ;  /* 0x0000000205027825 */ /* 0x044fe200078e0202 */
[----:B-1----:R-:W-:-:S13]  /*0090*/  ISETP.GE.AND P0, PT, R5, UR6, PT ;  /* 0x0000000605007c0c */ /* 0x002fda000bf06270 */
[----:B---3--:R-:W2:Y:S01]  /*00a0*/  @!P0 LDG.E R2, desc[UR4][R2.64] ;  /* 0x0000000402028981 */ /* 0x008ea2000c1e1900 */
[----:B------:R-:W-:-:S13]  /*00b0*/  LOP3.LUT P1, R8, R0, 0x1f, RZ, 0xc0, !PT ;  /* 0x0000001f00087812 */ /* 0x000fda000782c0ff */
[----:B------:R-:W0:Y:S01]  /*00c0*/  @!P1 S2R R10, SR_CgaCtaId ;  /* 0x00000000000a9919 */ /* 0x000e220000008800 */
[----:B--2---:R-:W-:-:S05]  /*00d0*/  @!P0 HADD2.BF16_V2 R3, R2.H0_H0, R2.H1_H1 ;  /* 0x3000000202038230 */ /* 0x004fca0000200800 */
[----:B------:R-:W-:Y:S02]  /*00e0*/  @P0 PRMT R3, RZ, 0x7610, R3 ;  /* 0x00007610ff030816 */ /* 0x000fe40000000003 */
[----:B------:R-:W-:Y:S02]  /*00f0*/  ISETP.GT.U32.AND P0, PT, R8, 0x3, PT ;  /* 0x000000030800780c */ /* 0x000fe40003f04070 */
[----:B------:R-:W-:-:S05]  /*0100*/  PRMT R3, R3, 0x5410, R3 ;  /* 0x0000541003037816 */ /* 0x000fca0000000003 */
[----:B------:R-:W1:Y:S06]  /*0110*/  SHFL.BFLY PT, R4, R3, 0x10, 0x1f ;  /* 0x0e001f0003047f89 */ /* 0x000e6c00000e0000 */
[----:B------:R-:W2:Y:S01]  /*0120*/  @!P0 S2R R9, SR_CgaCtaId ;  /* 0x0000000000098919 */ /* 0x000ea20000008800 */
[----:B-1----:R-:W-:Y:S01]  /*0130*/  HADD2.BF16_V2 R4, R3.H0_H0, R4.H0_H0 ;  /* 0x2000000403047230 */ /* 0x002fe20000200800 */
[----:B------:R-:W-:-:S04]  /*0140*/  @!P1 MOV R3, 0x400 ;  /* 0x0000040000039802 */ /* 0x000fc80000000f00 */
[----:B------:R-:W-:Y:S02]  /*0150*/  PRMT R4, R4, 0x5410, R4 ;  /* 0x0000541004047816 */ /* 0x000fe40000000004 */
[----:B0-----:R-:W-:-:S03]  /*0160*/  @!P1 LEA R3, R10, R3, 0x18 ;  /* 0x000000030a039211 */ /* 0x001fc600078ec0ff */
[----:B------:R-:W0:Y:S01]  /*0170*/  SHFL.BFLY PT, R5, R4, 0x8, 0x1f ;  /* 0x0d001f0004057f89 */ /* 0x000e2200000e0000 */
[----:B------:R-:W-:Y:S01]  /*0180*/  @!P1 LEA.HI R3, R0, R3, RZ, 0x1c ;  /* 0x0000000300039211 */ /* 0x000fe200078fe0ff */
[----:B0-----:R-:W-:Y:S01]  /*0190*/  HADD2.BF16_V2 R5, R4.H0_H0, R5.H0_H0 ;  /* 0x2000000504057230 */ /* 0x001fe20000200800 */
[----:B------:R-:W-:-:S04]  /*01a0*/  @!P0 MOV R4, 0x400 ;  /* 0x0000040000048802 */ /* 0x000fc80000000f00 */
[----:B------:R-:W-:Y:S02]  /*01b0*/  PRMT R5, R5, 0x5410, R5 ;  /* 0x0000541005057816 */ /* 0x000fe40000000005 */
[----:B--2---:R-:W-:-:S03]  /*01c0*/  @!P0 LEA R9, R9, R4, 0x18 ;  /* 0x0000000409098211 */ /* 0x004fc600078ec0ff */
[----:B------:R-:W0:Y:S02]  /*01d0*/  SHFL.BFLY PT, R6, R5, 0x4, 0x1f ;  /* 0x0c801f0005067f89 */ /* 0x000e2400000e0000 */
[----:B------:R-:W-:Y:S02]  /*01e0*/  @!P0 IMAD R8, R8, 0x2, R9 ;  /* 0x0000000208088824 */ /* 0x000fe400078e0209 */
[----:B0-----:R-:W-:-:S05]  /*01f0*/  HADD2.BF16_V2 R6, R5.H0_H0, R6.H0_H0 ;  /* 0x2000000605067230 */ /* 0x001fca0000200800 */
[----:B------:R-:W-:-:S05]  /*0200*/  PRMT R6, R6, 0x5410, R6 ;  /* 0x0000541006067816 */ /* 0x000fca0000000006 */
[----:B------:R-:W0:Y:S02]  /*0210*/  SHFL.BFLY PT, R7, R6, 0x2, 0x1f ;  /* 0x0c401f0006077f89 */ /* 0x000e2400000e0000 */
[----:B0-----:R-:W-:-:S05]  /*0220*/  HADD2.BF16_V2 R7, R6.H0_H0, R7.H0_H0 ;  /* 0x2000000706077230 */ /* 0x001fca0000200800 */
[----:B------:R-:W-:-:S05]  /*0230*/  PRMT R7, R7, 0x5410, R7 ;  /* 0x0000541007077816 */ /* 0x000fca0000000007 */
[----:B------:R-:W0:Y:S02]  /*0240*/  SHFL.BFLY PT, R2, R7, 0x1, 0x1f ;  /* 0x0c201f0007027f89 */ /* 0x000e2400000e0000 */
[----:B0-----:R-:W-:-:S05]  /*0250*/  HADD2.BF16_V2 R2, R7.H0_H0, R2.H0_H0 ;  /* 0x2000000207027230 */ /* 0x001fca0000200800 */
[----:B------:R-:W-:-:S05]  /*0260*/  PRMT R4, R2, 0x7610, R4 ;  /* 0x0000761002047816 */ /* 0x000fca0000000004 */
[----:B------:R-:W-:Y:S01]  /*0270*/  @!P1 STS.U16 [R3], R4 ;  /* 0x0000000403009388 */ /* 0x000fe20000000400 */
[----:B------:R-:W-:Y:S01]  /*0280*/  BAR.SYNC.DEFER_BLOCKING 0x0 ;  /* 0x0000000000007b1d */ /* 0x000fe20000010000 */
[----:B------:R-:W-:-:S05]  /*0290*/  ISETP.GT.U32.AND P1, PT, R0, 0x1f, PT ;  /* 0x0000001f0000780c */ /* 0x000fca0003f24070 */
[----:B------:R-:W0:Y:S02]  /*02a0*/  @!P0 LDS.U16 R8, [R8] ;  /* 0x0000000008088984 */ /* 0x000e240000000400 */
[----:B0-----:R-:W-:-:S04]  /*02b0*/  @!P0 PRMT R2, R8, 0x7610, R2 ;  /* 0x0000761008028816 */ /* 0x001fc80000000002 */
[----:B------:R-:W-:Y:S02]  /*02c0*/  @P0 PRMT R2, RZ, 0x7610, R2 ;  /* 0x00007610ff020816 */ /* 0x000fe40000000002 */
[----:B------:R-:W-:Y:S05]  /*02d0*/  @P1 EXIT ;  /* 0x000000000000194d */ /* 0x000fea0003800000 */
[----:B------:R-:W-:Y:S02]  /*02e0*/  PRMT R2, R2, 0x5410, R2 ;  /* 0x0000541002027816 */ /* 0x000fe40000000002 */
[----:B------:R-:W-:-:S03]  /*02f0*/  ISETP.NE.AND P0, PT, R0, RZ, PT ;  /* 0x000000ff0000720c */ /* 0x000fc60003f05270 */
[----:B------:R-:W0:Y:S02]  /*0300*/  SHFL.BFLY PT, R3, R2, 0x2, 0x1f ;  /* 0x0c401f0002037f89 */ /* 0x000e2400000e0000 */
[----:B0-----:R-:W-:-:S05]  /*0310*/  HADD2.BF16_V2 R4, R2.H0_H0, R3.H0_H0 ;  /* 0x2000000302047230 */ /* 0x001fca0000200800 */
[----:B------:R-:W-:-:S05]  /*0320*/  PRMT R4, R4, 0x5410, R4 ;  /* 0x0000541004047816 */ /* 0x000fca0000000004 */
[----:B------:R0:W1:Y:S01]  /*0330*/  SHFL.BFLY PT, R5, R4, 0x1, 0x1f ;  /* 0x0c201f0004057f89 */ /* 0x00006200000e0000 */
[----:B------:R-:W-:Y:S05]  /*0340*/  @P0 EXIT ;  /* 0x000000000000094d */ /* 0x000fea0003800000 */
[----:B------:R-:W2:Y:S01]  /*0350*/  LDC.64 R2, c[0x0][0x388] ;  /* 0x0000e200ff027b82 */ /* 0x000ea20000000a00 */
[----:B-1----:R-:W-:-:S05]  /*0360*/  HADD2.BF16_V2 R5, R4.H0_H0, R5.H0_H0 ;  /* 0x2000000504057230 */ /* 0x002fca0000200800 */
[----:B------:R-:W-:-:S05]  /*0370*/  IMAD.U32 R5, R5, 0x10000, RZ ;  /* 0x0001000005057824 */ /* 0x000fca00078e00ff */
[----:B--2---:R-:W-:Y:S01]  /*0380*/  REDG.E.ADD.F32.FTZ.RN.STRONG.GPU desc[UR4][R2.64], R5 ;  /* 0x00000005020079a6 */ /* 0x004fe2000c12f304 */
[----:B------:R-:W-:Y:S05]  /*0390*/  EXIT ;  /* 0x000000000000794d */ /* 0x000fea0003800000 */
.L_x_0:
[----:B------:R-:W-:-:S00]  /*03a0*/  BRA `(.L_x_0) ;  /* 0xfffffffc00fc7947 */ /* 0x000fc0000383ffff */
[----:B------:R-:W-:-:S00]  /*03b0*/  NOP ;  /* 0x0000000000007918 */ /* 0x000fc00000000000 */
        /* <DEDUP_REMOVED lines=12> */
.L_x_1:


//--------------------- .nv.shared._Z39block_all_reduce_sum_bf16x2_bf16_kernelILi128EEvP13__nv_bfloat16Pfi --------------------------
	.section	.nv.shared._Z39block_all_reduce_sum_bf16x2_bf16_kernelILi128EEvP13__nv_bfloat16Pfi,"aw",@nobits
	.sectionflags	@""
	.align	2
.nv.shared._Z39block_all_reduce_sum_bf16x2_bf16_kernelILi128EEvP13__nv_bfloat16Pfi:
	.zero		1032


//--------------------- .nv.shared.reserved.0     --------------------------
	.section	.nv.shared.reserved.0,"aw",@nobits
	.weak		__nv_reservedSMEM_offset_0_alias
	.size		__nv_reservedSMEM_offset_0_alias, 0, 64
	.other		__nv_reservedSMEM_offset_0_alias,@"STO_CUDA_RESERVED_SHARED STV_DEFAULT"
__nv_reservedSMEM_offset_0_alias:
	.zero		0
	.zero		64


//--------------------- .nv.constant0._Z39block_all_reduce_sum_bf16x2_bf16_kernelILi128EEvP13__nv_bfloat16Pfi --------------------------
	.section	.nv.constant0._Z39block_all_reduce_sum_bf16x2_bf16_kernelILi128EEvP13__nv_bfloat16Pfi,"a",@progbits
	.sectionflags	@""
	.align	4
.nv.constant0._Z39block_all_reduce_sum_bf16x2_bf16_kernelILi128EEvP13__nv_bfloat16Pfi:
	.zero		916


//--------------------- SYMBOLS --------------------------

	.type		.nv.reservedSmem.offset0,@object
	.size		.nv.reservedSmem.offset0,0x4
	.type		.nv.reservedSmem.cap,@object
	.size		.nv.reservedSmem.cap,0x4
